	.headerflags	@"EF_CUDA_TEXMODE_UNIFIED EF_CUDA_64BIT_ADDRESS EF_CUDA_ACCELERATORS EF_CUDA_SM90 EF_CUDA_VIRTUAL_SM(EF_CUDA_SM90)"
	.elftype	@"ET_EXEC"


//--------------------- .nv.info                  --------------------------
	.section	.nv.info,"",@"SHT_CUDA_INFO"
	.align	4


	//----- nvinfo : EIATTR_REGCOUNT
	.align		4
        /*0000*/ 	.byte	0x04, 0x2f
        /*0002*/ 	.short	(.L_3 - .L_2)
	.align		4
.L_2:
        /*0004*/ 	.word	index@(triton_poi_fused_add_convolution_mul_pow_reciprocal_sin_2)
        /*0008*/ 	.word	0x00000014


	//----- nvinfo : EIATTR_MIN_STACK_SIZE
	.align		4
.L_3:
        /*000c*/ 	.byte	0x04, 0x12
        /*000e*/ 	.short	(.L_5 - .L_4)
	.align		4
.L_4:
        /*0010*/ 	.word	index@(triton_poi_fused_add_convolution_mul_pow_reciprocal_sin_2)
        /*0014*/ 	.word	0x00000020


	//----- nvinfo : EIATTR_FRAME_SIZE
	.align		4
.L_5:
        /*0018*/ 	.byte	0x04, 0x11
        /*001a*/ 	.short	(.L_7 - .L_6)
	.align		4
.L_6:
        /*001c*/ 	.word	index@(triton_poi_fused_add_convolution_mul_pow_reciprocal_sin_2)
        /*0020*/ 	.word	0x00000020


	//----- nvinfo : EIATTR_MIN_STACK_SIZE
	.align		4
.L_7:
        /*0024*/ 	.byte	0x04, 0x12
        /*0026*/ 	.short	(.L_9 - .L_8)
	.align		4
.L_8:
        /*0028*/ 	.word	index@(triton_poi_fused_add_convolution_mul_pow_reciprocal_sin_2)
        /*002c*/ 	.word	0x00000020
.L_9:


//--------------------- .nv.info.triton_poi_fused_add_convolution_mul_pow_reciprocal_sin_2 --------------------------
	.section	.nv.info.triton_poi_fused_add_convolution_mul_pow_reciprocal_sin_2,"",@"SHT_CUDA_INFO"
	.sectionflags	@""
	.align	4


	//----- nvinfo : EIATTR_CUDA_API_VERSION
	.align		4
        /*0000*/ 	.byte	0x04, 0x37
        /*0002*/ 	.short	(.L_11 - .L_10)
.L_10:
        /*0004*/ 	.word	0x0000007c


	//----- nvinfo : EIATTR_KPARAM_INFO
	.align		4
.L_11:
        /*0008*/ 	.byte	0x04, 0x17
        /*000a*/ 	.short	(.L_13 - .L_12)
.L_12:
        /*000c*/ 	.word	0x00000000
        /*0010*/ 	.short	0x0004
        /*0012*/ 	.short	0x0020
        /*0014*/ 	.byte	0x00, 0xf0, 0x11, 0x00


	//----- nvinfo : EIATTR_KPARAM_INFO
	.align		4
.L_13:
        /*0018*/ 	.byte	0x04, 0x17
        /*001a*/ 	.short	(.L_15 - .L_14)
.L_14:
        /*001c*/ 	.word	0x00000000
        /*0020*/ 	.short	0x0003
        /*0022*/ 	.short	0x0018
        /*0024*/ 	.byte	0x00, 0xf4, 0x21, 0x00


	//----- nvinfo : EIATTR_KPARAM_INFO
	.align		4
.L_15:
        /*0028*/ 	.byte	0x04, 0x17
        /*002a*/ 	.short	(.L_17 - .L_16)
.L_16:
        /*002c*/ 	.word	0x00000000
        /*0030*/ 	.short	0x0002
        /*0032*/ 	.short	0x0010
        /*0034*/ 	.byte	0x00, 0xf4, 0x21, 0x00


	//----- nvinfo : EIATTR_KPARAM_INFO
	.align		4
.L_17:
        /*0038*/ 	.byte	0x04, 0x17
        /*003a*/ 	.short	(.L_19 - .L_18)
.L_18:
        /*003c*/ 	.word	0x00000000
        /*0040*/ 	.short	0x0001
        /*0042*/ 	.short	0x0008
        /*0044*/ 	.byte	0x00, 0xf4, 0x21, 0x00


	//----- nvinfo : EIATTR_KPARAM_INFO
	.align		4
.L_19:
        /*0048*/ 	.byte	0x04, 0x17
        /*004a*/ 	.short	(.L_21 - .L_20)
.L_20:
        /*004c*/ 	.word	0x00000000
        /*0050*/ 	.short	0x0000
        /*0052*/ 	.short	0x0000
        /*0054*/ 	.byte	0x00, 0xf4, 0x21, 0x00


	//----- nvinfo : EIATTR_SPARSE_MMA_MASK
	.align		4
.L_21:
        /*0058*/ 	.byte	0x03, 0x50
        /*005a*/ 	.short	0x0000


	//----- nvinfo : EIATTR_MAXREG_COUNT
	.align		4
        /*005c*/ 	.byte	0x03, 0x1b
        /*005e*/ 	.short	0x00ff


	//----- nvinfo : EIATTR_EXIT_INSTR_OFFSETS
	.align		4
        /*0060*/ 	.byte	0x04, 0x1c
        /*0062*/ 	.short	(.L_23 - .L_22)


	//   ....[0]....
.L_22:
        /*0064*/ 	.word	0x00000860


	//   ....[1]....
        /*0068*/ 	.word	0x00000880


	//----- nvinfo : EIATTR_REQNTID
	.align		4
.L_23:
        /*006c*/ 	.byte	0x04, 0x10
        /*006e*/ 	.short	(.L_25 - .L_24)
.L_24:
        /*0070*/ 	.word	0x00000080
        /*0074*/ 	.word	0x00000001
        /*0078*/ 	.word	0x00000001


	//----- nvinfo : EIATTR_CRS_STACK_SIZE
	.align		4
.L_25:
        /*007c*/ 	.byte	0x04, 0x1e
        /*007e*/ 	.short	(.L_27 - .L_26)
.L_26:
        /*0080*/ 	.word	0x00000000


	//----- nvinfo : EIATTR_CBANK_PARAM_SIZE
	.align		4
.L_27:
        /*0084*/ 	.byte	0x03, 0x19
        /*0086*/ 	.short	0x0024


	//----- nvinfo : EIATTR_PARAM_CBANK
	.align		4
        /*0088*/ 	.byte	0x04, 0x0a
        /*008a*/ 	.short	(.L_29 - .L_28)
	.align		4
.L_28:
        /*008c*/ 	.word	index@(.nv.constant0.triton_poi_fused_add_convolution_mul_pow_reciprocal_sin_2)
        /*0090*/ 	.short	0x0210
        /*0092*/ 	.short	0x0024


	//----- nvinfo : EIATTR_SW_WAR
	.align		4
.L_29:
        /*0094*/ 	.byte	0x04, 0x36
        /*0096*/ 	.short	(.L_31 - .L_30)
.L_30:
        /*0098*/ 	.word	0x00000008
.L_31:


//--------------------- .nv.callgraph             --------------------------
	.section	.nv.callgraph,"",@"SHT_CUDA_CALLGRAPH"
	.align	4
	.sectionentsize	8
	.align		4
        /*0000*/ 	.word	0x00000000
	.align		4
        /*0004*/ 	.word	0xffffffff
	.align		4
        /*0008*/ 	.word	0x00000000
	.align		4
        /*000c*/ 	.word	0xfffffffe
	.align		4
        /*0010*/ 	.word	0x00000000
	.align		4
        /*0014*/ 	.word	0xfffffffd
	.align		4
        /*0018*/ 	.word	0x00000000
	.align		4
        /*001c*/ 	.word	0xfffffffc


//--------------------- .nv.constant4             --------------------------
	.section	.nv.constant4,"a",@progbits
	.align	8
	.align		8
.nv.constant4:
        /*0000*/ 	.dword	_$_str
	.align		8
        /*0008*/ 	.dword	__cudart_i2opi_f


//--------------------- .text.triton_poi_fused_add_convolution_mul_pow_reciprocal_sin_2 --------------------------
	.section	.text.triton_poi_fused_add_convolution_mul_pow_reciprocal_sin_2,"ax",@progbits
	.align	128
        .global         triton_poi_fused_add_convolution_mul_pow_reciprocal_sin_2
        .type           triton_poi_fused_add_convolution_mul_pow_reciprocal_sin_2,@function
        .size           triton_poi_fused_add_convolution_mul_pow_reciprocal_sin_2,(.L_x_4 - triton_poi_fused_add_convolution_mul_pow_reciprocal_sin_2)
        .other          triton_poi_fused_add_convolution_mul_pow_reciprocal_sin_2,@"STO_CUDA_ENTRY STV_DEFAULT"
triton_poi_fused_add_convolution_mul_pow_reciprocal_sin_2:
.text.triton_poi_fused_add_convolution_mul_pow_reciprocal_sin_2:
[----:B------:R-:W0:Y:S01]  /*0000*/  LDC R1, c[0x0][0x28] ;  /* 0x00000a00ff017b82 */ /* 0x000e220000000800 */
[----:B------:R-:W1:Y:S07]  /*0010*/  S2R R10, SR_TID.X ;  /* 0x00000000000a7919 */ /* 0x000e6e0000002100 */
[----:B------:R-:W2:Y:S01]  /*0020*/  LDC.64 R8, c[0x0][0x210] ;  /* 0x00008400ff087b82 */ /* 0x000ea20000000a00 */
[----:B------:R-:W-:Y:S01]  /*0030*/  HFMA2.MMA R11, -RZ, RZ, 0, 0 ;  /* 0x00000000ff0b7435 */ /* 0x000fe200000001ff */
[----:B------:R-:W-:Y:S01]  /*0040*/  ULDC.64 UR4, c[0x0][0x208] ;  /* 0x0000820000047ab9 */ /* 0x000fe20000000a00 */
[----:B------:R-:W3:Y:S01]  /*0050*/  S2R R3, SR_CTAID.X ;  /* 0x0000000000037919 */ /* 0x000ee20000002500 */
[----:B0-----:R-:W-:Y:S01]  /*0060*/  VIADD R1, R1, 0xffffffe0 ;  /* 0xffffffe001017836 */ /* 0x001fe20000000000 */
[----:B-1----:R-:W-:-:S02]  /*0070*/  LOP3.LUT R10, R10, 0x7f, RZ, 0xc0, !PT ;  /* 0x0000007f0a0a7812 */ /* 0x002fc400078ec0ff */
[----:B---3--:R-:W-:-:S03]  /*0080*/  SHF.R.S32.HI R5, RZ, 0x18, R3 ;  /* 0x00000018ff057819 */ /* 0x008fc60000011403 */
[----:B------:R-:W-:Y:S02]  /*0090*/  IMAD R10, R3, 0x80, R10 ;  /* 0x00000080030a7824 */ /* 0x000fe400078e020a */
[----:B------:R-:W0:Y:S01]  /*00a0*/  LDC.64 R2, c[0x0][0x218] ;  /* 0x00008600ff027b82 */ /* 0x000e220000000a00 */
[----:B------:R-:W-:Y:S01]  /*00b0*/  SGXT R5, R5, 0x1 ;  /* 0x000000010505781a */ /* 0x000fe20000000200 */
[C---:B--2---:R-:W-:Y:S01]  /*00c0*/  IMAD.WIDE R8, R10.reuse, 0x4, R8 ;  /* 0x000000040a087825 */ /* 0x044fe200078e0208 */
[----:B------:R-:W-:Y:S02]  /*00d0*/  ISETP.GE.AND P1, PT, R10, 0x80, PT ;  /* 0x000000800a00780c */ /* 0x000fe40003f26270 */
[----:B------:R-:W-:-:S03]  /*00e0*/  LEA.HI R0, R5, R10, RZ, 0x2 ;  /* 0x0000000a05007211 */ /* 0x000fc600078f10ff */
[----:B------:R-:W1:Y:S01]  /*00f0*/  LDC.64 R4, c[0x0][0x220] ;  /* 0x00008800ff047b82 */ /* 0x000e620000000a00 */
[----:B------:R-:W-:-:S04]  /*0100*/  SHF.R.S32.HI R0, RZ, 0x2, R0 ;  /* 0x00000002ff007819 */ /* 0x000fc80000011400 */
[----:B------:R-:W-:-:S03]  /*0110*/  LEA.HI R6, R0, R0, RZ, 0x3 ;  /* 0x0000000000067211 */ /* 0x000fc600078f18ff */
[----:B------:R-:W2:Y:S01]  /*0120*/  @!P1 LDG.E R11, desc[UR4][R8.64] ;  /* 0x00000004080b9981 */ /* 0x000ea2000c1e1900 */
[----:B------:R-:W-:-:S05]  /*0130*/  LOP3.LUT R7, R6, 0xfffffff8, RZ, 0xc0, !PT ;  /* 0xfffffff806077812 */ /* 0x000fca00078ec0ff */
[----:B------:R-:W-:Y:S02]  /*0140*/  IMAD.IADD R7, R0, 0x1, -R7 ;  /* 0x0000000100077824 */ /* 0x000fe400078e0a07 */
[----:B------:R-:W-:Y:S02]  /*0150*/  IMAD.MOV.U32 R0, RZ, RZ, RZ ;  /* 0x000000ffff007224 */ /* 0x000fe400078e00ff */
[----:B0-----:R-:W-:-:S04]  /*0160*/  IMAD.WIDE R2, R7, 0x4, R2 ;  /* 0x0000000407027825 */ /* 0x001fc800078e0202 */
[----:B------:R-:W-:Y:S01]  /*0170*/  IMAD.MOV.U32 R6, RZ, RZ, RZ ;  /* 0x000000ffff067224 */ /* 0x000fe200078e00ff */
[----:B------:R-:W2:Y:S01]  /*0180*/  @!P1 LDG.E.EL R0, desc[UR4][R2.64] ;  /* 0x0000000402009981 */ /* 0x000ea2000c2e1900 */
[----:B-1----:R-:W-:-:S05]  /*0190*/  IMAD.WIDE R4, R7, 0x4, R4 ;  /* 0x0000000407047825 */ /* 0x002fca00078e0204 */
[----:B------:R-:W3:Y:S01]  /*01a0*/  @!P1 LDG.E.EL R6, desc[UR4][R4.64] ;  /* 0x0000000404069981 */ /* 0x000ee2000c2e1900 */
[----:B------:R-:W-:Y:S01]  /*01b0*/  BSSY B0, `(.L_x_0) ;  /* 0x0000049000007945 */ /* 0x000fe20003800000 */
[----:B--2---:R-:W-:-:S04]  /*01c0*/  FADD R11, R0, R11 ;  /* 0x0000000b000b7221 */ /* 0x004fc80000000000 */
[----:B---3--:R-:W-:-:S04]  /*01d0*/  FMUL R12, R11, R6 ;  /* 0x000000060b0c7220 */ /* 0x008fc80000400000 */
[----:B------:R-:W-:-:S06]  /*01e0*/  FMUL R0, R12, 0.63661974668502807617 ;  /* 0x3f22f9830c007820 */ /* 0x000fcc0000400000 */
[----:B------:R-:W0:Y:S01]  /*01f0*/  F2I.FTZ.NTZ R0, R0 ;  /* 0x0000000000007305 */ /* 0x000e220000213100 */
[----:B------:R-:W-:-:S05]  /*0200*/  FADD.FTZ R14, |R12|, -RZ ;  /* 0x800000ff0c0e7221 */ /* 0x000fca0000010200 */
[----:B------:R-:W-:Y:S02]  /*0210*/  FSETP.GE.AND P0, PT, R14, 105615, PT ;  /* 0x47ce47800e00780b */ /* 0x000fe40003f06000 */
[----:B0-----:R-:W-:-:S05]  /*0220*/  I2FP.F32.S32 R7, R0 ;  /* 0x0000000000077245 */ /* 0x001fca0000201400 */
[----:B------:R-:W-:-:S04]  /*0230*/  FFMA.FTZ R2, R7, -1.5707962512969970703, R12 ;  /* 0xbfc90fda07027823 */ /* 0x000fc8000001000c */
[----:B------:R-:W-:Y:S01]  /*0240*/  FFMA.FTZ R2, R7, -7.5497894158615963534e-08, R2 ;  /* 0xb3a2216807027823 */ /* 0x000fe20000010002 */
[----:B------:R-:W-:-:S03]  /*0250*/  FADD R13, R6, 9.9999997171806853657e-10 ;  /* 0x3089705f060d7421 */ /* 0x000fc60000000000 */
[----:B------:R-:W-:Y:S01]  /*0260*/  FFMA.FTZ R2, R7, -5.3903029534742383927e-15, R2 ;  /* 0xa7c234c507027823 */ /* 0x000fe20000010002 */
[----:B------:R-:W-:Y:S06]  /*0270*/  @!P0 BRA `(.L_x_1) ;  /* 0x0000000000f08947 */ /* 0x000fec0003800000 */
[----:B------:R-:W-:-:S13]  /*0280*/  FSETP.NEU.AND P0, PT, R14, +INF , PT ;  /* 0x7f8000000e00780b */ /* 0x000fda0003f0d000 */
[----:B------:R-:W-:Y:S01]  /*0290*/  @!P0 FMUL.FTZ R2, RZ, R12 ;  /* 0x0000000cff028220 */ /* 0x000fe20000410000 */
[----:B------:R-:W-:Y:S01]  /*02a0*/  @!P0 IMAD.MOV.U32 R0, RZ, RZ, RZ ;  /* 0x000000ffff008224 */ /* 0x000fe200078e00ff */
[----:B------:R-:W-:Y:S06]  /*02b0*/  @!P0 BRA `(.L_x_1) ;  /* 0x0000000000e08947 */ /* 0x000fec0003800000 */
[----:B------:R-:W-:Y:S01]  /*02c0*/  SHF.R.U32.HI R17, RZ, 0x17, R12 ;  /* 0x00000017ff117819 */ /* 0x000fe2000001160c */
[----:B------:R-:W-:Y:S01]  /*02d0*/  IMAD.SHL.U32 R3, R12, 0x100, RZ ;  /* 0x000001000c037824 */ /* 0x000fe200078e00ff */
[----:B------:R-:W-:Y:S01]  /*02e0*/  MOV R0, RZ ;  /* 0x000000ff00007202 */ /* 0x000fe20000000f00 */
[----:B------:R-:W-:Y:S01]  /*02f0*/  IMAD.MOV.U32 R5, RZ, RZ, RZ ;  /* 0x000000ffff057224 */ /* 0x000fe200078e00ff */
[----:B------:R-:W-:Y:S01]  /*0300*/  LOP3.LUT R2, R17, 0xe0, RZ, 0xc0, !PT ;  /* 0x000000e011027812 */ /* 0x000fe200078ec0ff */
[----:B------:R-:W-:Y:S01]  /*0310*/  IMAD.MOV.U32 R16, RZ, RZ, RZ ;  /* 0x000000ffff107224 */ /* 0x000fe200078e00ff */
[----:B------:R-:W-:Y:S01]  /*0320*/  LOP3.LUT R3, R3, 0x80000000, RZ, 0xfc, !PT ;  /* 0x8000000003037812 */ /* 0x000fe200078efcff */
[----:B------:R-:W-:Y:S02]  /*0330*/  ULDC.64 UR6, c[0x4][0x8] ;  /* 0x0100020000067ab9 */ /* 0x000fe40000000a00 */
[----:B------:R-:W-:Y:S01]  /*0340*/  VIADD R4, R2, 0xffffff80 ;  /* 0xffffff8002047836 */ /* 0x000fe20000000000 */
[----:B------:R-:W-:-:S04]  /*0350*/  MOV R2, R1 ;  /* 0x0000000100027202 */ /* 0x000fc80000000f00 */
[----:B------:R-:W-:-:S07]  /*0360*/  SHF.R.U32.HI R4, RZ, 0x5, R4 ;  /* 0x00000005ff047819 */ /* 0x000fce0000011604 */
.L_x_2:
[----:B------:R-:W-:-:S04]  /*0370*/  IADD3 R14, P0, R5, UR6, RZ ;  /* 0x00000006050e7c10 */ /* 0x000fc8000ff1e0ff */
[----:B------:R-:W-:-:S06]  /*0380*/  IADD3.X R15, R16, UR7, RZ, P0, !PT ;  /* 0x00000007100f7c10 */ /* 0x000fcc00087fe4ff */
[----:B------:R-:W2:Y:S01]  /*0390*/  LDG.E.CONSTANT R15, desc[UR4][R14.64] ;  /* 0x000000040e0f7981 */ /* 0x000ea2000c1e9900 */
[----:B------:R-:W-:Y:S01]  /*03a0*/  IADD3 R5, P2, R5, 0x4, RZ ;  /* 0x0000000405057810 */ /* 0x000fe20007f5e0ff */
[----:B------:R-:W-:Y:S02]  /*03b0*/  IMAD.MOV.U32 R6, RZ, RZ, R0 ;  /* 0x000000ffff067224 */ /* 0x000fe400078e0000 */
[----:B------:R-:W-:Y:S01]  /*03c0*/  IMAD.MOV.U32 R7, RZ, RZ, RZ ;  /* 0x000000ffff077224 */ /* 0x000fe200078e00ff */
[----:B------:R-:W-:Y:S01]  /*03d0*/  ISETP.NE.U32.AND P0, PT, R5, 0x18, PT ;  /* 0x000000180500780c */ /* 0x000fe20003f05070 */
[----:B------:R-:W-:-:S05]  /*03e0*/  IMAD.X R16, RZ, RZ, R16, P2 ;  /* 0x000000ffff107224 */ /* 0x000fca00010e0610 */
[----:B------:R-:W-:Y:S01]  /*03f0*/  ISETP.NE.AND.EX P0, PT, R16, RZ, PT, P0 ;  /* 0x000000ff1000720c */ /* 0x000fe20003f05300 */
[----:B--2---:R-:W-:-:S05]  /*0400*/  IMAD.WIDE.U32 R6, R3, R15, R6 ;  /* 0x0000000f03067225 */ /* 0x004fca00078e0006 */
[----:B------:R0:W-:Y:S01]  /*0410*/  STL [R2], R6 ;  /* 0x0000000602007387 */ /* 0x0001e20000100800 */
[----:B------:R-:W-:Y:S01]  /*0420*/  MOV R0, R7 ;  /* 0x0000000700007202 */ /* 0x000fe20000000f00 */
[----:B0-----:R-:W-:-:S05]  /*0430*/  VIADD R2, R2, 0x4 ;  /* 0x0000000402027836 */ /* 0x001fca0000000000 */
[----:B------:R-:W-:Y:S05]  /*0440*/  @P0 BRA `(.L_x_2) ;  /* 0xfffffffc00c80947 */ /* 0x000fea000383ffff */
[----:B------:R-:W-:Y:S01]  /*0450*/  LOP3.LUT P0, R6, R17, 0x1f, RZ, 0xc0, !PT ;  /* 0x0000001f11067812 */ /* 0x000fe2000780c0ff */
[----:B------:R-:W-:Y:S01]  /*0460*/  IMAD R14, R4, -0x4, R1 ;  /* 0xfffffffc040e7824 */ /* 0x000fe200078e0201 */
[----:B------:R0:W-:Y:S04]  /*0470*/  STL [R1+0x18], R0 ;  /* 0x0000180001007387 */ /* 0x0001e80000100800 */
[----:B------:R-:W2:Y:S04]  /*0480*/  LDL R2, [R14+0x18] ;  /* 0x000018000e027983 */ /* 0x000ea80000100800 */
[----:B------:R-:W3:Y:S04]  /*0490*/  LDL R3, [R14+0x14] ;  /* 0x000014000e037983 */ /* 0x000ee80000100800 */
[----:B------:R-:W4:Y:S01]  /*04a0*/  @P0 LDL R7, [R14+0x10] ;  /* 0x000010000e070983 */ /* 0x000f220000100800 */
[----:B------:R-:W-:Y:S01]  /*04b0*/  @P0 IADD3 R4, -R6, 0x20, RZ ;  /* 0x0000002006040810 */ /* 0x000fe20007ffe1ff */
[----:B------:R-:W-:Y:S01]  /*04c0*/  UMOV UR6, 0x54442d19 ;  /* 0x54442d1900067882 */ /* 0x000fe20000000000 */
[----:B------:R-:W-:Y:S01]  /*04d0*/  UMOV UR7, 0x3bf921fb ;  /* 0x3bf921fb00077882 */ /* 0x000fe20000000000 */
[----:B--2---:R-:W-:-:S02]  /*04e0*/  @P0 SHF.L.U32 R5, R2, R6, RZ ;  /* 0x0000000602050219 */ /* 0x004fc400000006ff */
[----:B---3--:R-:W-:Y:S02]  /*04f0*/  @P0 SHF.L.U32 R6, R3, R6, RZ ;  /* 0x0000000603060219 */ /* 0x008fe400000006ff */
[-C--:B----4-:R-:W-:Y:S02]  /*0500*/  @P0 SHF.R.U32.HI R7, RZ, R4.reuse, R7 ;  /* 0x00000004ff070219 */ /* 0x090fe40000011607 */
[----:B------:R-:W-:-:S03]  /*0510*/  @P0 SHF.R.U32.HI R4, RZ, R4, R3 ;  /* 0x00000004ff040219 */ /* 0x000fc60000011603 */
[----:B------:R-:W-:Y:S02]  /*0520*/  @P0 IMAD.IADD R3, R6, 0x1, R7 ;  /* 0x0000000106030824 */ /* 0x000fe400078e0207 */
[----:B------:R-:W-:-:S05]  /*0530*/  @P0 IMAD.IADD R2, R5, 0x1, R4 ;  /* 0x0000000105020824 */ /* 0x000fca00078e0204 */
[C---:B------:R-:W-:Y:S02]  /*0540*/  SHF.L.W.U32.HI R15, R3.reuse, 0x2, R2 ;  /* 0x00000002030f7819 */ /* 0x040fe40000010e02 */
[----:B------:R-:W-:Y:S02]  /*0550*/  SHF.L.U32 R3, R3, 0x2, RZ ;  /* 0x0000000203037819 */ /* 0x000fe400000006ff */
[----:B0-----:R-:W-:-:S04]  /*0560*/  SHF.R.S32.HI R0, RZ, 0x1f, R15 ;  /* 0x0000001fff007819 */ /* 0x001fc8000001140f */
[C---:B------:R-:W-:Y:S02]  /*0570*/  LOP3.LUT R6, R0.reuse, R3, RZ, 0x3c, !PT ;  /* 0x0000000300067212 */ /* 0x040fe400078e3cff */
[----:B------:R-:W-:-:S04]  /*0580*/  LOP3.LUT R7, R0, R15, RZ, 0x3c, !PT ;  /* 0x0000000f00077212 */ /* 0x000fc800078e3cff */
[----:B------:R-:W0:Y:S01]  /*0590*/  I2F.F64.S64 R4, R6 ;  /* 0x0000000600047312 */ /* 0x000e220000301c00 */
[----:B------:R-:W-:Y:S02]  /*05a0*/  ISETP.GE.AND P0, PT, R12, RZ, PT ;  /* 0x000000ff0c00720c */ /* 0x000fe40003f06270 */
[----:B------:R-:W-:Y:S01]  /*05b0*/  SHF.R.U32.HI R0, RZ, 0x1e, R2 ;  /* 0x0000001eff007819 */ /* 0x000fe20000011602 */
[----:B0-----:R-:W-:-:S03]  /*05c0*/  DMUL R4, R4, UR6 ;  /* 0x0000000604047c28 */ /* 0x001fc60008000000 */
[C---:B------:R-:W-:Y:S02]  /*05d0*/  LEA.HI R0, R15.reuse, R0, RZ, 0x1 ;  /* 0x000000000f007211 */ /* 0x040fe400078f08ff */
[----:B------:R-:W-:-:S05]  /*05e0*/  LOP3.LUT R12, R15, R12, RZ, 0x3c, !PT ;  /* 0x0000000c0f0c7212 */ /* 0x000fca00078e3cff */
[----:B------:R-:W0:Y:S01]  /*05f0*/  F2F.F32.F64 R4, R4 ;  /* 0x0000000400047310 */ /* 0x000e220000301000 */
[----:B------:R-:W-:Y:S01]  /*0600*/  IMAD.MOV R2, RZ, RZ, -R0 ;  /* 0x000000ffff027224 */ /* 0x000fe200078e0a00 */
[----:B------:R-:W-:-:S03]  /*0610*/  ISETP.GE.AND P2, PT, R12, RZ, PT ;  /* 0x000000ff0c00720c */ /* 0x000fc60003f46270 */
[----:B------:R-:W-:Y:S01]  /*0620*/  @!P0 IMAD.MOV.U32 R0, RZ, RZ, R2 ;  /* 0x000000ffff008224 */ /* 0x000fe200078e0002 */
[----:B0-----:R-:W-:-:S09]  /*0630*/  FSEL R2, -R4, R4, !P2 ;  /* 0x0000000404027208 */ /* 0x001fd20005000100 */
.L_x_1:
[----:B------:R-:W-:Y:S05]  /*0640*/  BSYNC B0 ;  /* 0x0000000000007941 */ /* 0x000fea0003800000 */
.L_x_0:
[----:B------:R-:W-:Y:S01]  /*0650*/  LOP3.LUT R3, R0, 0x1, RZ, 0xc0, !PT ;  /* 0x0000000100037812 */ /* 0x000fe200078ec0ff */
[----:B------:R-:W-:Y:S01]  /*0660*/  FMUL.FTZ R6, R2, R2 ;  /* 0x0000000202067220 */ /* 0x000fe20000410000 */
[----:B------:R-:W-:Y:S01]  /*0670*/  FSETP.GT.AND P0, PT, |R13|, 8.50705917302346158658e+37, PT ;  /* 0x7e8000000d00780b */ /* 0x000fe20003f04200 */
[----:B------:R-:W-:Y:S01]  /*0680*/  ULDC.64 UR6, c[0x0][0x228] ;  /* 0x00008a0000067ab9 */ /* 0x000fe20000000a00 */
[----:B------:R-:W-:Y:S01]  /*0690*/  ISETP.NE.U32.AND P3, PT, R3, 0x1, PT ;  /* 0x000000010300780c */ /* 0x000fe20003f65070 */
[----:B------:R-:W-:Y:S01]  /*06a0*/  IMAD.MOV.U32 R3, RZ, RZ, -0x46b2bead ;  /* 0xb94d4153ff037424 */ /* 0x000fe200078e00ff */
[----:B------:R-:W-:Y:S01]  /*06b0*/  FSETP.GEU.AND P2, PT, |R13|, 1.175494350822287508e-38, PT ;  /* 0x008000000d00780b */ /* 0x000fe20003f4e200 */
[----:B------:R0:W-:Y:S01]  /*06c0*/  @!P1 STG.E desc[UR4][R8.64], R11 ;  /* 0x0000000b08009986 */ /* 0x0001e2000c101904 */
[----:B------:R-:W-:Y:S02]  /*06d0*/  MOV R4, 0x3c0885e4 ;  /* 0x3c0885e400047802 */ /* 0x000fe40000000f00 */
[----:B------:R-:W-:-:S02]  /*06e0*/  LOP3.LUT P4, RZ, R0, 0x2, RZ, 0xc0, !PT ;  /* 0x0000000200ff7812 */ /* 0x000fc4000788c0ff */
[----:B------:R-:W-:-:S03]  /*06f0*/  FSEL R0, R2, 1, P3 ;  /* 0x3f80000002007808 */ /* 0x000fc60001800000 */
[----:B------:R-:W-:Y:S02]  /*0700*/  @P0 FMUL R13, R13, 0.25 ;  /* 0x3e8000000d0d0820 */ /* 0x000fe40000400000 */
[----:B------:R-:W-:Y:S02]  /*0710*/  @!P3 IMAD.MOV.U32 R5, RZ, RZ, 0x37cbac00 ;  /* 0x37cbac00ff05b424 */ /* 0x000fe400078e00ff */
[----:B------:R-:W-:Y:S02]  /*0720*/  @!P3 IMAD.MOV.U32 R4, RZ, RZ, 0x3d2aaabb ;  /* 0x3d2aaabbff04b424 */ /* 0x000fe400078e00ff */
[----:B------:R-:W-:Y:S01]  /*0730*/  @!P2 FMUL R13, R13, 16777216 ;  /* 0x4b8000000d0da820 */ /* 0x000fe20000400000 */
[----:B------:R-:W-:Y:S01]  /*0740*/  @!P3 FFMA.FTZ R3, R6, R5, -0.0013887860113754868507 ;  /* 0xbab607ed0603b423 */ /* 0x000fe20000010005 */
[----:B------:R-:W-:Y:S02]  /*0750*/  IMAD.MOV.U32 R5, RZ, RZ, -0x41d55558 ;  /* 0xbe2aaaa8ff057424 */ /* 0x000fe400078e00ff */
[----:B------:R-:W-:-:S02]  /*0760*/  @!P3 IMAD.MOV.U32 R5, RZ, RZ, -0x41000001 ;  /* 0xbeffffffff05b424 */ /* 0x000fc400078e00ff */
[C---:B------:R-:W-:Y:S01]  /*0770*/  FFMA.FTZ R4, R6.reuse, R3, R4 ;  /* 0x0000000306047223 */ /* 0x040fe20000010004 */
[----:B------:R-:W-:Y:S01]  /*0780*/  HFMA2.MMA R3, -RZ, RZ, 1.625, 0 ;  /* 0x3e800000ff037435 */ /* 0x000fe200000001ff */
[----:B------:R-:W1:Y:S02]  /*0790*/  MUFU.RCP R13, R13 ;  /* 0x0000000d000d7308 */ /* 0x000e640000001000 */
[----:B------:R-:W-:-:S07]  /*07a0*/  FFMA.FTZ R5, R6, R4, R5 ;  /* 0x0000000406057223 */ /* 0x000fce0000010005 */
[----:B------:R-:W-:Y:S01]  /*07b0*/  FSEL R2, R3, 1, P0 ;  /* 0x3f80000003027808 */ /* 0x000fe20000000000 */
[----:B------:R-:W-:-:S04]  /*07c0*/  FFMA.FTZ R3, R6, R0, RZ ;  /* 0x0000000006037223 */ /* 0x000fc800000100ff */
[----:B------:R-:W-:Y:S01]  /*07d0*/  FFMA.FTZ R0, R3, R5, R0 ;  /* 0x0000000503007223 */ /* 0x000fe20000010000 */
[----:B------:R-:W-:Y:S01]  /*07e0*/  @!P2 FMUL R2, R2, 16777216 ;  /* 0x4b8000000202a820 */ /* 0x000fe20000400000 */
[----:B------:R-:W-:Y:S02]  /*07f0*/  SHF.R.S32.HI R3, RZ, 0x1f, R10 ;  /* 0x0000001fff037819 */ /* 0x000fe4000001140a */
[----:B------:R-:W-:Y:S01]  /*0800*/  @P4 FFMA.FTZ R0, R0, -1, RZ ;  /* 0xbf80000000004823 */ /* 0x000fe200000100ff */
[----:B-1----:R-:W-:Y:S01]  /*0810*/  FMUL R4, R13, R2 ;  /* 0x000000020d047220 */ /* 0x002fe20000400000 */
[----:B------:R-:W-:Y:S02]  /*0820*/  LEA R2, P0, R10, UR6, 0x2 ;  /* 0x000000060a027c11 */ /* 0x000fe4000f8010ff */
[----:B------:R-:W-:Y:S02]  /*0830*/  FMUL R0, R0, R0 ;  /* 0x0000000000007220 */ /* 0x000fe40000400000 */
[----:B------:R-:W-:-:S02]  /*0840*/  LEA.HI.X R3, R10, UR7, R3, 0x2, P0 ;  /* 0x000000070a037c11 */ /* 0x000fc400080f1403 */
[----:B------:R-:W-:Y:S01]  /*0850*/  FFMA R5, R4, R0, R11 ;  /* 0x0000000004057223 */ /* 0x000fe2000000000b */
[----:B0-----:R-:W-:Y:S06]  /*0860*/  @P1 EXIT ;  /* 0x000000000000194d */ /* 0x001fec0003800000 */
[----:B------:R-:W-:Y:S01]  /*0870*/  STG.E desc[UR4][R2.64], R5 ;  /* 0x0000000502007986 */ /* 0x000fe2000c101904 */
[----:B------:R-:W-:Y:S05]  /*0880*/  EXIT ;  /* 0x000000000000794d */ /* 0x000fea0003800000 */
.L_x_3:
[----:B------:R-:W-:-:S00]  /*0890*/  BRA `(.L_x_3) ;  /* 0xfffffffc00fc7947 */ /* 0x000fc0000383ffff */
[----:B------:R-:W-:-:S00]  /*08a0*/  NOP ;  /* 0x0000000000007918 */ /* 0x000fc00000000000 */
        /* <DEDUP_REMOVED lines=13> */
.L_x_4:


//--------------------- .nv.global.init           --------------------------
	.section	.nv.global.init,"aw",@progbits
	.align	4
.nv.global.init:
	.type		__cudart_i2opi_f,@object
	.size		__cudart_i2opi_f,(_$_str - __cudart_i2opi_f)
__cudart_i2opi_f:
        /*0000*/ 	.byte	0x41, 0x90, 0x43, 0x3c, 0x99, 0x95, 0x62, 0xdb, 0xc0, 0xdd, 0x34, 0xf5, 0xd1, 0x57, 0x27, 0xfc
        /*0010*/ 	.byte	0x29, 0x15, 0x44, 0x4e, 0x6e, 0x83, 0xf9, 0xa2
	.type		_$_str,@object
	.size		_$_str,(.L_0 - _$_str)
_$_str:
        /*0018*/ 	.byte	0x5f, 0x5f, 0x43, 0x55, 0x44, 0x41, 0x5f, 0x46, 0x54, 0x5a, 0x00
.L_0:


//--------------------- .nv.constant0.triton_poi_fused_add_convolution_mul_pow_reciprocal_sin_2 --------------------------
	.section	.nv.constant0.triton_poi_fused_add_convolution_mul_pow_reciprocal_sin_2,"a",@progbits
	.sectionflags	@""
	.align	4
.nv.constant0.triton_poi_fused_add_convolution_mul_pow_reciprocal_sin_2:
	.zero		564
